	.headerflags	@"EF_CUDA_TEXMODE_UNIFIED EF_CUDA_64BIT_ADDRESS EF_CUDA_ACCELERATORS EF_CUDA_SM90 EF_CUDA_VIRTUAL_SM(EF_CUDA_SM90)"
	.elftype	@"ET_EXEC"


//--------------------- .nv.info                  --------------------------
	.section	.nv.info,"",@"SHT_CUDA_INFO"
	.align	4


	//----- nvinfo : EIATTR_REGCOUNT
	.align		4
        /*0000*/ 	.byte	0x04, 0x2f
        /*0002*/ 	.short	(.L_3 - .L_2)
	.align		4
.L_2:
        /*0004*/ 	.word	index@(triton_poi_fused__native_batch_norm_legit_no_training_cat_2)
        /*0008*/ 	.word	0x0000001a


	//----- nvinfo : EIATTR_MIN_STACK_SIZE
	.align		4
.L_3:
        /*000c*/ 	.byte	0x04, 0x12
        /*000e*/ 	.short	(.L_5 - .L_4)
	.align		4
.L_4:
        /*0010*/ 	.word	index@(triton_poi_fused__native_batch_norm_legit_no_training_cat_2)
        /*0014*/ 	.word	0x00000000


	//----- nvinfo : EIATTR_FRAME_SIZE
	.align		4
.L_5:
        /*0018*/ 	.byte	0x04, 0x11
        /*001a*/ 	.short	(.L_7 - .L_6)
	.align		4
.L_6:
        /*001c*/ 	.word	index@(triton_poi_fused__native_batch_norm_legit_no_training_cat_2)
        /*0020*/ 	.word	0x00000000


	//----- nvinfo : EIATTR_MIN_STACK_SIZE
	.align		4
.L_7:
        /*0024*/ 	.byte	0x04, 0x12
        /*0026*/ 	.short	(.L_9 - .L_8)
	.align		4
.L_8:
        /*0028*/ 	.word	index@(triton_poi_fused__native_batch_norm_legit_no_training_cat_2)
        /*002c*/ 	.word	0x00000000
.L_9:


//--------------------- .nv.info.triton_poi_fused__native_batch_norm_legit_no_training_cat_2 --------------------------
	.section	.nv.info.triton_poi_fused__native_batch_norm_legit_no_training_cat_2,"",@"SHT_CUDA_INFO"
	.sectionflags	@""
	.align	4


	//----- nvinfo : EIATTR_CUDA_API_VERSION
	.align		4
        /*0000*/ 	.byte	0x04, 0x37
        /*0002*/ 	.short	(.L_11 - .L_10)
.L_10:
        /*0004*/ 	.word	0x0000007c


	//----- nvinfo : EIATTR_KPARAM_INFO
	.align		4
.L_11:
        /*0008*/ 	.byte	0x04, 0x17
        /*000a*/ 	.short	(.L_13 - .L_12)
.L_12:
        /*000c*/ 	.word	0x00000000
        /*0010*/ 	.short	0x0008
        /*0012*/ 	.short	0x0040
        /*0014*/ 	.byte	0x00, 0xf0, 0x11, 0x00


	//----- nvinfo : EIATTR_KPARAM_INFO
	.align		4
.L_13:
        /*0018*/ 	.byte	0x04, 0x17
        /*001a*/ 	.short	(.L_15 - .L_14)
.L_14:
        /*001c*/ 	.word	0x00000000
        /*0020*/ 	.short	0x0007
        /*0022*/ 	.short	0x0038
        /*0024*/ 	.byte	0x00, 0xf4, 0x21, 0x00


	//----- nvinfo : EIATTR_KPARAM_INFO
	.align		4
.L_15:
        /*0028*/ 	.byte	0x04, 0x17
        /*002a*/ 	.short	(.L_17 - .L_16)
.L_16:
        /*002c*/ 	.word	0x00000000
        /*0030*/ 	.short	0x0006
        /*0032*/ 	.short	0x0030
        /*0034*/ 	.byte	0x00, 0xf4, 0x21, 0x00


	//----- nvinfo : EIATTR_KPARAM_INFO
	.align		4
.L_17:
        /*0038*/ 	.byte	0x04, 0x17
        /*003a*/ 	.short	(.L_19 - .L_18)
.L_18:
        /*003c*/ 	.word	0x00000000
        /*0040*/ 	.short	0x0005
        /*0042*/ 	.short	0x0028
        /*0044*/ 	.byte	0x00, 0xf4, 0x21, 0x00


	//----- nvinfo : EIATTR_KPARAM_INFO
	.align		4
.L_19:
        /*0048*/ 	.byte	0x04, 0x17
        /*004a*/ 	.short	(.L_21 - .L_20)
.L_20:
        /*004c*/ 	.word	0x00000000
        /*0050*/ 	.short	0x0004
        /*0052*/ 	.short	0x0020
        /*0054*/ 	.byte	0x00, 0xf4, 0x21, 0x00


	//----- nvinfo : EIATTR_KPARAM_INFO
	.align		4
.L_21:
        /*0058*/ 	.byte	0x04, 0x17
        /*005a*/ 	.short	(.L_23 - .L_22)
.L_22:
        /*005c*/ 	.word	0x00000000
        /*0060*/ 	.short	0x0003
        /*0062*/ 	.short	0x0018
        /*0064*/ 	.byte	0x00, 0xf4, 0x21, 0x00


	//----- nvinfo : EIATTR_KPARAM_INFO
	.align		4
.L_23:
        /*0068*/ 	.byte	0x04, 0x17
        /*006a*/ 	.short	(.L_25 - .L_24)
.L_24:
        /*006c*/ 	.word	0x00000000
        /*0070*/ 	.short	0x0002
        /*0072*/ 	.short	0x0010
        /*0074*/ 	.byte	0x00, 0xf4, 0x21, 0x00


	//----- nvinfo : EIATTR_KPARAM_INFO
	.align		4
.L_25:
        /*0078*/ 	.byte	0x04, 0x17
        /*007a*/ 	.short	(.L_27 - .L_26)
.L_26:
        /*007c*/ 	.word	0x00000000
        /*0080*/ 	.short	0x0001
        /*0082*/ 	.short	0x0008
        /*0084*/ 	.byte	0x00, 0xf4, 0x21, 0x00


	//----- nvinfo : EIATTR_KPARAM_INFO
	.align		4
.L_27:
        /*0088*/ 	.byte	0x04, 0x17
        /*008a*/ 	.short	(.L_29 - .L_28)
.L_28:
        /*008c*/ 	.word	0x00000000
        /*0090*/ 	.short	0x0000
        /*0092*/ 	.short	0x0000
        /*0094*/ 	.byte	0x00, 0xf4, 0x21, 0x00


	//----- nvinfo : EIATTR_SPARSE_MMA_MASK
	.align		4
.L_29:
        /*0098*/ 	.byte	0x03, 0x50
        /*009a*/ 	.short	0x0000


	//----- nvinfo : EIATTR_MAXREG_COUNT
	.align		4
        /*009c*/ 	.byte	0x03, 0x1b
        /*009e*/ 	.short	0x00ff


	//----- nvinfo : EIATTR_EXIT_INSTR_OFFSETS
	.align		4
        /*00a0*/ 	.byte	0x04, 0x1c
        /*00a2*/ 	.short	(.L_31 - .L_30)


	//   ....[0]....
.L_30:
        /*00a4*/ 	.word	0x00000610


	//   ....[1]....
        /*00a8*/ 	.word	0x00000630


	//----- nvinfo : EIATTR_REQNTID
	.align		4
.L_31:
        /*00ac*/ 	.byte	0x04, 0x10
        /*00ae*/ 	.short	(.L_33 - .L_32)
.L_32:
        /*00b0*/ 	.word	0x00000020
        /*00b4*/ 	.word	0x00000001
        /*00b8*/ 	.word	0x00000001


	//----- nvinfo : EIATTR_CBANK_PARAM_SIZE
	.align		4
.L_33:
        /*00bc*/ 	.byte	0x03, 0x19
        /*00be*/ 	.short	0x0044


	//----- nvinfo : EIATTR_PARAM_CBANK
	.align		4
        /*00c0*/ 	.byte	0x04, 0x0a
        /*00c2*/ 	.short	(.L_35 - .L_34)
	.align		4
.L_34:
        /*00c4*/ 	.word	index@(.nv.constant0.triton_poi_fused__native_batch_norm_legit_no_training_cat_2)
        /*00c8*/ 	.short	0x0210
        /*00ca*/ 	.short	0x0044


	//----- nvinfo : EIATTR_SW_WAR
	.align		4
.L_35:
        /*00cc*/ 	.byte	0x04, 0x36
        /*00ce*/ 	.short	(.L_37 - .L_36)
.L_36:
        /*00d0*/ 	.word	0x00000008
.L_37:


//--------------------- .nv.callgraph             --------------------------
	.section	.nv.callgraph,"",@"SHT_CUDA_CALLGRAPH"
	.align	4
	.sectionentsize	8
	.align		4
        /*0000*/ 	.word	0x00000000
	.align		4
        /*0004*/ 	.word	0xffffffff
	.align		4
        /*0008*/ 	.word	0x00000000
	.align		4
        /*000c*/ 	.word	0xfffffffe
	.align		4
        /*0010*/ 	.word	0x00000000
	.align		4
        /*0014*/ 	.word	0xfffffffd
	.align		4
        /*0018*/ 	.word	0x00000000
	.align		4
        /*001c*/ 	.word	0xfffffffc


//--------------------- .nv.constant4             --------------------------
	.section	.nv.constant4,"a",@progbits
	.align	8
	.align		8
.nv.constant4:
        /*0000*/ 	.dword	_$_str
	.align		8
        /*0008*/ 	.dword	_$_str_$_2


//--------------------- .text.triton_poi_fused__native_batch_norm_legit_no_training_cat_2 --------------------------
	.section	.text.triton_poi_fused__native_batch_norm_legit_no_training_cat_2,"ax",@progbits
	.align	128
        .global         triton_poi_fused__native_batch_norm_legit_no_training_cat_2
        .type           triton_poi_fused__native_batch_norm_legit_no_training_cat_2,@function
        .size           triton_poi_fused__native_batch_norm_legit_no_training_cat_2,(.L_x_1 - triton_poi_fused__native_batch_norm_legit_no_training_cat_2)
        .other          triton_poi_fused__native_batch_norm_legit_no_training_cat_2,@"STO_CUDA_ENTRY STV_DEFAULT"
triton_poi_fused__native_batch_norm_legit_no_training_cat_2:
.text.triton_poi_fused__native_batch_norm_legit_no_training_cat_2:
[----:B------:R-:W0:Y:S01]  /*0000*/  LDC R1, c[0x0][0x28] ;  /* 0x00000a00ff017b82 */ /* 0x000e220000000800 */
[----:B------:R-:W1:Y:S01]  /*0010*/  S2R R0, SR_TID.X ;  /* 0x0000000000007919 */ /* 0x000e620000002100 */
[----:B------:R-:W-:Y:S01]  /*0020*/  CS2R R18, SRZ ;  /* 0x0000000000127805 */ /* 0x000fe2000001ff00 */
[----:B------:R-:W-:Y:S01]  /*0030*/  ULDC.64 UR4, c[0x0][0x208] ;  /* 0x0000820000047ab9 */ /* 0x000fe20000000a00 */
[----:B------:R-:W2:Y:S01]  /*0040*/  S2R R3, SR_CTAID.X ;  /* 0x0000000000037919 */ /* 0x000ea20000002500 */
[----:B------:R-:W-:-:S03]  /*0050*/  IMAD.MOV.U32 R20, RZ, RZ, RZ ;  /* 0x000000ffff147224 */ /* 0x000fc600078e00ff */
[----:B------:R-:W3:Y:S01]  /*0060*/  LDC.64 R12, c[0x0][0x210] ;  /* 0x00008400ff0c7b82 */ /* 0x000ee20000000a00 */
[----:B------:R-:W-:-:S07]  /*0070*/  ULDC.64 UR6, c[0x0][0x218] ;  /* 0x0000860000067ab9 */ /* 0x000fce0000000a00 */
[----:B------:R-:W4:Y:S01]  /*0080*/  LDC.64 R10, c[0x0][0x238] ;  /* 0x00008e00ff0a7b82 */ /* 0x000f220000000a00 */
[----:B-1----:R-:W-:-:S05]  /*0090*/  IMAD.SHL.U32 R0, R0, 0x2, RZ ;  /* 0x0000000200007824 */ /* 0x002fca00078e00ff */
[----:B------:R-:W-:-:S05]  /*00a0*/  LOP3.LUT R0, R0, 0x3e, RZ, 0xc0, !PT ;  /* 0x0000003e00007812 */ /* 0x000fca00078ec0ff */
[----:B--2---:R-:W-:Y:S02]  /*00b0*/  IMAD R0, R3, 0x40, R0 ;  /* 0x0000004003007824 */ /* 0x004fe400078e0200 */
[----:B------:R-:W1:Y:S03]  /*00c0*/  LDC.64 R2, c[0x0][0x228] ;  /* 0x00008a00ff027b82 */ /* 0x000e660000000a00 */
[----:B------:R-:W-:Y:S02]  /*00d0*/  SHF.R.S32.HI R5, RZ, 0x1f, R0 ;  /* 0x0000001fff057819 */ /* 0x000fe40000011400 */
[----:B------:R-:W-:Y:S02]  /*00e0*/  ISETP.GE.AND P0, PT, R0, 0x40, PT ;  /* 0x000000400000780c */ /* 0x000fe40003f06270 */
[----:B------:R-:W-:-:S04]  /*00f0*/  LEA.HI R4, R5, R0, RZ, 0x2 ;  /* 0x0000000005047211 */ /* 0x000fc800078f10ff */
[----:B------:R-:W-:-:S04]  /*0100*/  SHF.R.S32.HI R6, RZ, 0x2, R4 ;  /* 0x00000002ff067819 */ /* 0x000fc80000011404 */
[----:B------:R-:W-:-:S04]  /*0110*/  LEA.HI R7, R6, R6, RZ, 0x2 ;  /* 0x0000000606077211 */ /* 0x000fc800078f10ff */
[----:B------:R-:W-:-:S05]  /*0120*/  LOP3.LUT R7, R7, 0xfffffffc, RZ, 0xc0, !PT ;  /* 0xfffffffc07077812 */ /* 0x000fca00078ec0ff */
[----:B------:R-:W-:-:S04]  /*0130*/  IMAD.IADD R17, R6, 0x1, -R7 ;  /* 0x0000000106117824 */ /* 0x000fc800078e0a07 */
[----:B-1----:R-:W-:-:S05]  /*0140*/  IMAD.WIDE R2, R17, 0x4, R2 ;  /* 0x0000000411027825 */ /* 0x002fca00078e0202 */
[----:B------:R-:W2:Y:S04]  /*0150*/  @!P0 LDG.E.EL R18, desc[UR4][R2.64] ;  /* 0x0000000402128981 */ /* 0x000ea8000c2e1900 */
[----:B------:R1:W5:Y:S01]  /*0160*/  @!P0 LDG.E.EL R20, desc[UR4][R2.64] ;  /* 0x0000000402148981 */ /* 0x000362000c2e1900 */
[----:B------:R-:W-:Y:S01]  /*0170*/  LEA.HI R6, R5, R0, RZ, 0x4 ;  /* 0x0000000005067211 */ /* 0x000fe200078f20ff */
[C---:B------:R-:W-:Y:S01]  /*0180*/  IMAD.SHL.U32 R8, R17.reuse, 0x4, RZ ;  /* 0x0000000411087824 */ /* 0x040fe200078e00ff */
[----:B------:R-:W-:Y:S02]  /*0190*/  LOP3.LUT R5, R4, 0xfffffffc, RZ, 0xc0, !PT ;  /* 0xfffffffc04057812 */ /* 0x000fe400078ec0ff */
[----:B------:R-:W-:Y:S02]  /*01a0*/  SHF.R.S32.HI R7, RZ, 0x4, R6 ;  /* 0x00000004ff077819 */ /* 0x000fe40000011406 */
[----:B------:R-:W-:Y:S01]  /*01b0*/  LOP3.LUT R9, R6, 0xfffffff0, RZ, 0xc0, !PT ;  /* 0xfffffff006097812 */ /* 0x000fe200078ec0ff */
[C---:B------:R-:W-:Y:S01]  /*01c0*/  IMAD.IADD R5, R0.reuse, 0x1, -R5 ;  /* 0x0000000100057824 */ /* 0x040fe200078e0a05 */
[----:B------:R-:W-:Y:S01]  /*01d0*/  ISETP.GE.AND P2, PT, R17, 0x2, PT ;  /* 0x000000021100780c */ /* 0x000fe20003f46270 */
[----:B------:R-:W-:Y:S01]  /*01e0*/  IMAD.SHL.U32 R4, R7, 0x8, RZ ;  /* 0x0000000807047824 */ /* 0x000fe200078e00ff */
[----:B-1----:R-:W-:Y:S01]  /*01f0*/  SHF.R.S32.HI R2, RZ, 0x1f, R8 ;  /* 0x0000001fff027819 */ /* 0x002fe20000011408 */
[----:B------:R-:W1:Y:S01]  /*0200*/  LDC.64 R6, c[0x0][0x220] ;  /* 0x00008800ff067b82 */ /* 0x000e620000000a00 */
[----:B------:R-:W-:-:S02]  /*0210*/  ISETP.LT.AND P4, PT, R0, 0x40, !P2 ;  /* 0x000000400000780c */ /* 0x000fc40005781270 */
[----:B------:R-:W-:Y:S02]  /*0220*/  IADD3 R15, R4, R0, -R9 ;  /* 0x00000000040f7210 */ /* 0x000fe40007ffe809 */
[--C-:B------:R-:W-:Y:S02]  /*0230*/  SHF.R.S32.HI R3, RZ, 0x1f, R4.reuse ;  /* 0x0000001fff037819 */ /* 0x100fe40000011404 */
[----:B------:R-:W-:Y:S01]  /*0240*/  IADD3 R4, P1, P3, R8, R5, R4 ;  /* 0x0000000508047210 */ /* 0x000fe20007b3e004 */
[----:B---3--:R-:W-:Y:S01]  /*0250*/  IMAD.WIDE R12, R15, 0x4, R12 ;  /* 0x000000040f0c7825 */ /* 0x008fe200078e020c */
[----:B------:R-:W-:Y:S01]  /*0260*/  SHF.R.S32.HI R5, RZ, 0x1f, R5 ;  /* 0x0000001fff057819 */ /* 0x000fe20000011405 */
[----:B------:R-:W3:Y:S03]  /*0270*/  LDC.64 R8, c[0x0][0x230] ;  /* 0x00008c00ff087b82 */ /* 0x000ee60000000a00 */
[----:B------:R-:W-:-:S02]  /*0280*/  IADD3.X R5, R2, R5, R3, P1, P3 ;  /* 0x0000000502057210 */ /* 0x000fc40000fe6403 */
[----:B------:R-:W-:Y:S02]  /*0290*/  CS2R R2, SRZ ;  /* 0x0000000000027805 */ /* 0x000fe4000001ff00 */
[C---:B------:R-:W-:Y:S02]  /*02a0*/  ISETP.GT.AND P1, PT, R17.reuse, 0x1, !P0 ;  /* 0x000000011100780c */ /* 0x040fe40004724270 */
[C---:B------:R-:W-:Y:S01]  /*02b0*/  LEA R14, P3, R4.reuse, UR6, 0x2 ;  /* 0x00000006040e7c11 */ /* 0x040fe2000f8610ff */
[----:B------:R-:W-:Y:S01]  /*02c0*/  IMAD.MOV.U32 R16, RZ, RZ, RZ ;  /* 0x000000ffff107224 */ /* 0x000fe200078e00ff */
[----:B------:R1:W5:Y:S02]  /*02d0*/  @P4 LDG.E.64 R2, desc[UR4][R12.64] ;  /* 0x000000040c024981 */ /* 0x000364000c1e1b00 */
[----:B------:R-:W-:Y:S02]  /*02e0*/  LEA.HI.X R15, R4, UR7, R5, 0x2, P3 ;  /* 0x00000007040f7c11 */ /* 0x000fe400098f1405 */
[----:B------:R-:W-:Y:S01]  /*02f0*/  CS2R R4, SRZ ;  /* 0x0000000000047805 */ /* 0x000fe2000001ff00 */
[----:B-1----:R-:W-:-:S05]  /*0300*/  IMAD.WIDE R6, R17, 0x4, R6 ;  /* 0x0000000411067825 */ /* 0x002fca00078e0206 */
[----:B------:R-:W5:Y:S01]  /*0310*/  @P1 LDG.E.64 R4, desc[UR4][R14.64+-0x20] ;  /* 0xffffe0040e041981 */ /* 0x000f62000c1e1b00 */
[C---:B----4-:R-:W-:Y:S01]  /*0320*/  IMAD.WIDE R10, R17.reuse, 0x4, R10 ;  /* 0x00000004110a7825 */ /* 0x050fe200078e020a */
[----:B0-----:R-:W-:Y:S02]  /*0330*/  CS2R R12, SRZ ;  /* 0x00000000000c7805 */ /* 0x001fe4000001ff00 */
[----:B------:R-:W4:Y:S01]  /*0340*/  @!P0 LDG.E.EL R19, desc[UR4][R6.64] ;  /* 0x0000000406138981 */ /* 0x000f22000c2e1900 */
[----:B------:R-:W-:Y:S02]  /*0350*/  IMAD.MOV.U32 R22, RZ, RZ, RZ ;  /* 0x000000ffff167224 */ /* 0x000fe400078e00ff */
[----:B---3--:R-:W-:Y:S01]  /*0360*/  IMAD.WIDE R8, R17, 0x4, R8 ;  /* 0x0000000411087825 */ /* 0x008fe200078e0208 */
[----:B------:R0:W3:Y:S03]  /*0370*/  @!P0 LDG.E.EL R16, desc[UR4][R6.64] ;  /* 0x0000000406108981 */ /* 0x0000e6000c2e1900 */
[----:B------:R-:W-:Y:S01]  /*0380*/  IMAD.MOV.U32 R17, RZ, RZ, RZ ;  /* 0x000000ffff117224 */ /* 0x000fe200078e00ff */
[----:B------:R-:W3:Y:S04]  /*0390*/  @!P0 LDG.E.EL R12, desc[UR4][R8.64] ;  /* 0x00000004080c8981 */ /* 0x000ee8000c2e1900 */
[----:B------:R1:W3:Y:S01]  /*03a0*/  @!P0 LDG.E.EL R13, desc[UR4][R8.64] ;  /* 0x00000004080d8981 */ /* 0x0002e2000c2e1900 */
[----:B------:R-:W-:Y:S01]  /*03b0*/  IMAD.MOV.U32 R23, RZ, RZ, 0x3e800000 ;  /* 0x3e800000ff177424 */ /* 0x000fe200078e00ff */
[----:B0-----:R-:W0:Y:S02]  /*03c0*/  LDC.64 R6, c[0x0][0x240] ;  /* 0x00009000ff067b82 */ /* 0x001e240000000a00 */
[----:B------:R-:W3:Y:S04]  /*03d0*/  @!P0 LDG.E.EL R17, desc[UR4][R10.64] ;  /* 0x000000040a118981 */ /* 0x000ee8000c2e1900 */
[----:B------:R0:W3:Y:S02]  /*03e0*/  @!P0 LDG.E.EL R22, desc[UR4][R10.64] ;  /* 0x000000040a168981 */ /* 0x0000e4000c2e1900 */
[----:B-1----:R-:W1:Y:S01]  /*03f0*/  LDC.64 R8, c[0x0][0x248] ;  /* 0x00009200ff087b82 */ /* 0x002e620000000a00 */
[----:B--2---:R-:W-:-:S04]  /*0400*/  FADD R18, R18, 0.0010000000474974513054 ;  /* 0x3a83126f12127421 */ /* 0x004fc80000000000 */
[----:B------:R-:W2:Y:S01]  /*0410*/  MUFU.SQRT R14, R18 ;  /* 0x00000012000e7308 */ /* 0x000ea20000002000 */
[----:B-----5:R-:W-:-:S07]  /*0420*/  FADD R20, R20, 0.0010000000474974513054 ;  /* 0x3a83126f14147421 */ /* 0x020fce0000000000 */
[----:B------:R-:W5:Y:S01]  /*0430*/  MUFU.SQRT R15, R20 ;  /* 0x00000014000f7308 */ /* 0x000f620000002000 */
[C---:B--2---:R-:W-:Y:S02]  /*0440*/  FSETP.GT.AND P6, PT, R14.reuse, 8.50705917302346158658e+37, PT ;  /* 0x7e8000000e00780b */ /* 0x044fe40003fc4000 */
[----:B------:R-:W-:Y:S02]  /*0450*/  FSETP.GEU.AND P3, PT, R14, 1.175494350822287508e-38, PT ;  /* 0x008000000e00780b */ /* 0x000fe40003f6e000 */
[----:B------:R-:W-:Y:S02]  /*0460*/  FSEL R21, R23, 1, P6 ;  /* 0x3f80000017157808 */ /* 0x000fe40003000000 */
[----:B-----5:R-:W-:-:S07]  /*0470*/  FSETP.GT.AND P5, PT, R15, 8.50705917302346158658e+37, PT ;  /* 0x7e8000000f00780b */ /* 0x020fce0003fa4000 */
[----:B------:R-:W-:Y:S01]  /*0480*/  @P6 FMUL R14, R14, 0.25 ;  /* 0x3e8000000e0e6820 */ /* 0x000fe20000400000 */
[----:B------:R-:W-:-:S03]  /*0490*/  FSETP.GEU.AND P6, PT, R15, 1.175494350822287508e-38, PT ;  /* 0x008000000f00780b */ /* 0x000fc60003fce000 */
[----:B------:R-:W-:Y:S02]  /*04a0*/  @!P3 FMUL R14, R14, 16777216 ;  /* 0x4b8000000e0eb820 */ /* 0x000fe40000400000 */
[----:B------:R-:W-:-:S08]  /*04b0*/  @P5 FMUL R15, R15, 0.25 ;  /* 0x3e8000000f0f5820 */ /* 0x000fd00000400000 */
[----:B------:R-:W-:Y:S01]  /*04c0*/  @!P6 FMUL R15, R15, 16777216 ;  /* 0x4b8000000f0fe820 */ /* 0x000fe20000400000 */
[----:B------:R-:W2:Y:S01]  /*04d0*/  MUFU.RCP R14, R14 ;  /* 0x0000000e000e7308 */ /* 0x000ea20000001000 */
[----:B------:R-:W-:-:S07]  /*04e0*/  FSEL R18, R23, 1, P5 ;  /* 0x3f80000017127808 */ /* 0x000fce0002800000 */
[----:B------:R-:W5:Y:S01]  /*04f0*/  MUFU.RCP R15, R15 ;  /* 0x0000000f000f7308 */ /* 0x000f620000001000 */
[----:B0-----:R-:W-:Y:S02]  /*0500*/  SEL R10, R2, RZ, P4 ;  /* 0x000000ff020a7207 */ /* 0x001fe40002000000 */
[----:B------:R-:W-:Y:S01]  /*0510*/  SEL R11, R3, RZ, P4 ;  /* 0x000000ff030b7207 */ /* 0x000fe20002000000 */
[----:B------:R-:W-:Y:S01]  /*0520*/  @!P3 FMUL R21, R21, 16777216 ;  /* 0x4b8000001515b820 */ /* 0x000fe20000400000 */
[----:B------:R-:W-:Y:S01]  /*0530*/  @P2 SEL R10, R4, RZ, P1 ;  /* 0x000000ff040a2207 */ /* 0x000fe20000800000 */
[----:B------:R-:W-:Y:S01]  /*0540*/  @!P6 FMUL R18, R18, 16777216 ;  /* 0x4b8000001212e820 */ /* 0x000fe20000400000 */
[----:B------:R-:W-:Y:S01]  /*0550*/  @P2 SEL R11, R5, RZ, P1 ;  /* 0x000000ff050b2207 */ /* 0x000fe20000800000 */
[----:B--2---:R-:W-:Y:S01]  /*0560*/  FMUL R14, R14, R21 ;  /* 0x000000150e0e7220 */ /* 0x004fe20000400000 */
[----:B------:R-:W-:-:S04]  /*0570*/  IMAD.WIDE R2, R0, 0x4, R6 ;  /* 0x0000000400027825 */ /* 0x000fc800078e0206 */
[----:B----4-:R-:W-:Y:S01]  /*0580*/  FADD R19, R10, -R19 ;  /* 0x800000130a137221 */ /* 0x010fe20000000000 */
[----:B---3--:R-:W-:Y:S01]  /*0590*/  FADD R16, R11, -R16 ;  /* 0x800000100b107221 */ /* 0x008fe20000000000 */
[----:B-----5:R-:W-:Y:S02]  /*05a0*/  FMUL R5, R15, R18 ;  /* 0x000000120f057220 */ /* 0x020fe40000400000 */
[----:B------:R-:W-:Y:S01]  /*05b0*/  FMUL R14, R19, R14 ;  /* 0x0000000e130e7220 */ /* 0x000fe20000400000 */
[----:B------:R0:W-:Y:S01]  /*05c0*/  @!P0 STG.E.64 desc[UR4][R2.64], R10 ;  /* 0x0000000a02008986 */ /* 0x0001e2000c101b04 */
[----:B------:R-:W-:Y:S01]  /*05d0*/  FMUL R7, R16, R5 ;  /* 0x0000000510077220 */ /* 0x000fe20000400000 */
[----:B-1----:R-:W-:-:S04]  /*05e0*/  IMAD.WIDE R4, R0, 0x4, R8 ;  /* 0x0000000400047825 */ /* 0x002fc800078e0208 */
[----:B------:R-:W-:Y:S01]  /*05f0*/  FFMA R12, R14, R12, R17 ;  /* 0x0000000c0e0c7223 */ /* 0x000fe20000000011 */
[----:B------:R-:W-:Y:S01]  /*0600*/  FFMA R13, R7, R13, R22 ;  /* 0x0000000d070d7223 */ /* 0x000fe20000000016 */
[----:B0-----:R-:W-:Y:S06]  /*0610*/  @P0 EXIT ;  /* 0x000000000000094d */ /* 0x001fec0003800000 */
[----:B------:R-:W-:Y:S01]  /*0620*/  STG.E.64 desc[UR4][R4.64], R12 ;  /* 0x0000000c04007986 */ /* 0x000fe2000c101b04 */
[----:B------:R-:W-:Y:S05]  /*0630*/  EXIT ;  /* 0x000000000000794d */ /* 0x000fea0003800000 */
.L_x_0:
[----:B------:R-:W-:-:S00]  /*0640*/  BRA `(.L_x_0) ;  /* 0xfffffffc00fc7947 */ /* 0x000fc0000383ffff */
[----:B------:R-:W-:-:S00]  /*0650*/  NOP ;  /* 0x0000000000007918 */ /* 0x000fc00000000000 */
        /* <DEDUP_REMOVED lines=10> */
.L_x_1:


//--------------------- .nv.global.init           --------------------------
	.section	.nv.global.init,"aw",@progbits
.nv.global.init:
	.type		_$_str,@object
	.size		_$_str,(_$_str_$_2 - _$_str)
_$_str:
        /*0000*/ 	.byte	0x5f, 0x5f, 0x43, 0x55, 0x44, 0x41, 0x5f, 0x46, 0x54, 0x5a, 0x00
	.type		_$_str_$_2,@object
	.size		_$_str_$_2,(.L_1 - _$_str_$_2)
_$_str_$_2:
        /*000b*/ 	.byte	0x5f, 0x5f, 0x43, 0x55, 0x44, 0x41, 0x5f, 0x50, 0x52, 0x45, 0x43, 0x5f, 0x53, 0x51, 0x52, 0x54
        /*001b*/ 	.byte	0x00
.L_1:


//--------------------- .nv.constant0.triton_poi_fused__native_batch_norm_legit_no_training_cat_2 --------------------------
	.section	.nv.constant0.triton_poi_fused__native_batch_norm_legit_no_training_cat_2,"a",@progbits
	.sectionflags	@""
	.align	4
.nv.constant0.triton_poi_fused__native_batch_norm_legit_no_training_cat_2:
	.zero		596
